//
// Generated by NVIDIA NVVM Compiler
//
// Compiler Build ID: CL-36424714
// Cuda compilation tools, release 13.0, V13.0.88
// Based on NVVM 20.0.0
//

.version 9.0
.target sm_100
.address_size 64

	// .globl	_Z12calculateSinPdm
.global .align 4 .b8 __cudart_i2opi_f[24] = {65, 144, 67, 60, 153, 149, 98, 219, 192, 221, 52, 245, 209, 87, 39, 252, 41, 21, 68, 78, 110, 131, 249, 162};

.visible .entry _Z12calculateSinPdm(
	.param .u64 .ptr .align 1 _Z12calculateSinPdm_param_0,
	.param .u64 _Z12calculateSinPdm_param_1
)
{
	.local .align 4 .b8 	__local_depot0[28];
	.reg .b64 	%SP;
	.reg .b64 	%SPL;
	.reg .pred 	%p<9>;
	.reg .b32 	%r<47>;
	.reg .b32 	%f<28>;
	.reg .b64 	%rd<27>;
	.reg .b64 	%fd<7>;

	mov.u64 	%SPL, __local_depot0;
	ld.param.u64 	%rd10, [_Z12calculateSinPdm_param_0];
	ld.param.u64 	%rd11, [_Z12calculateSinPdm_param_1];
	add.u64 	%rd1, %SPL, 0;
	mov.u32 	%r15, %ctaid.x;
	mov.u32 	%r16, %ntid.x;
	mov.u32 	%r17, %tid.x;
	mad.lo.s32 	%r18, %r15, %r16, %r17;
	cvt.u64.u32 	%rd2, %r18;
	setp.le.u64 	%p1, %rd11, %rd2;
	@%p1 bra 	$L__BB0_10;
	cvt.u32.u64 	%r19, %rd2;
	shr.u32 	%r20, %r19, 3;
	mul.hi.u32 	%r21, %r20, 381774871;
	shr.u32 	%r22, %r21, 2;
	mul.lo.s32 	%r23, %r22, 360;
	sub.s32 	%r24, %r19, %r23;
	cvt.rn.f64.u32 	%fd1, %r24;
	mul.f64 	%fd2, %fd1, 0d400921FB54442D18;
	div.rn.f64 	%fd3, %fd2, 0d4066800000000000;
	cvt.rn.f32.f64 	%f1, %fd3;
	mul.f32 	%f7, %f1, 0f3F22F983;
	cvt.rni.s32.f32 	%r46, %f7;
	cvt.rn.f32.s32 	%f8, %r46;
	fma.rn.f32 	%f9, %f8, 0fBFC90FDA, %f1;
	fma.rn.f32 	%f10, %f8, 0fB3A22168, %f9;
	fma.rn.f32 	%f27, %f8, 0fA7C234C5, %f10;
	abs.f32 	%f3, %f1;
	setp.ltu.f32 	%p2, %f3, 0f47CE4780;
	@%p2 bra 	$L__BB0_9;
	setp.neu.f32 	%p3, %f3, 0f7F800000;
	@%p3 bra 	$L__BB0_4;
	mov.f32 	%f13, 0f00000000;
	mul.rn.f32 	%f27, %f1, %f13;
	mov.b32 	%r46, 0;
	bra.uni 	$L__BB0_9;
$L__BB0_4:
	mov.b32 	%r2, %f1;
	shl.b32 	%r26, %r2, 8;
	or.b32  	%r3, %r26, -2147483648;
	mov.b64 	%rd26, 0;
	mov.b32 	%r43, 0;
	mov.u64 	%rd24, __cudart_i2opi_f;
	mov.u64 	%rd25, %rd1;
$L__BB0_5:
	.pragma "nounroll";
	ld.global.nc.u32 	%r27, [%rd24];
	mad.wide.u32 	%rd15, %r27, %r3, %rd26;
	shr.u64 	%rd26, %rd15, 32;
	st.local.u32 	[%rd25], %rd15;
	add.s32 	%r43, %r43, 1;
	add.s64 	%rd25, %rd25, 4;
	add.s64 	%rd24, %rd24, 4;
	setp.ne.s32 	%p4, %r43, 6;
	@%p4 bra 	$L__BB0_5;
	shr.u32 	%r28, %r2, 23;
	st.local.u32 	[%rd1+24], %rd26;
	and.b32  	%r6, %r28, 31;
	and.b32  	%r29, %r28, 224;
	add.s32 	%r30, %r29, -128;
	shr.u32 	%r31, %r30, 5;
	mul.wide.u32 	%rd16, %r31, 4;
	sub.s64 	%rd9, %rd1, %rd16;
	ld.local.u32 	%r44, [%rd9+24];
	ld.local.u32 	%r45, [%rd9+20];
	setp.eq.s32 	%p5, %r6, 0;
	@%p5 bra 	$L__BB0_8;
	shf.l.wrap.b32 	%r44, %r45, %r44, %r6;
	ld.local.u32 	%r32, [%rd9+16];
	shf.l.wrap.b32 	%r45, %r32, %r45, %r6;
$L__BB0_8:
	shr.u32 	%r33, %r44, 30;
	shf.l.wrap.b32 	%r34, %r45, %r44, 2;
	shl.b32 	%r35, %r45, 2;
	shr.u32 	%r36, %r34, 31;
	add.s32 	%r46, %r36, %r33;
	shr.s32 	%r37, %r34, 31;
	xor.b32  	%r38, %r37, %r34;
	xor.b32  	%r39, %r37, %r35;
	cvt.u64.u32 	%rd17, %r38;
	shl.b64 	%rd18, %rd17, 32;
	cvt.u64.u32 	%rd19, %r39;
	or.b64  	%rd20, %rd18, %rd19;
	cvt.rn.f64.s64 	%fd4, %rd20;
	mul.f64 	%fd5, %fd4, 0d3BF921FB54442D19;
	cvt.rn.f32.f64 	%f11, %fd5;
	neg.f32 	%f12, %f11;
	setp.lt.s32 	%p6, %r34, 0;
	selp.f32 	%f27, %f12, %f11, %p6;
$L__BB0_9:
	mul.rn.f32 	%f14, %f27, %f27;
	and.b32  	%r41, %r46, 1;
	setp.eq.b32 	%p7, %r41, 1;
	selp.f32 	%f15, 0f3F800000, %f27, %p7;
	fma.rn.f32 	%f16, %f14, %f15, 0f00000000;
	fma.rn.f32 	%f17, %f14, 0f37CBAC00, 0fBAB607ED;
	selp.f32 	%f18, %f17, 0fB94D4153, %p7;
	selp.f32 	%f19, 0f3D2AAABB, 0f3C0885E4, %p7;
	fma.rn.f32 	%f20, %f18, %f14, %f19;
	selp.f32 	%f21, 0fBEFFFFFF, 0fBE2AAAA8, %p7;
	fma.rn.f32 	%f22, %f20, %f14, %f21;
	fma.rn.f32 	%f23, %f22, %f16, %f15;
	and.b32  	%r42, %r46, 2;
	setp.eq.s32 	%p8, %r42, 0;
	mov.f32 	%f24, 0f00000000;
	sub.f32 	%f25, %f24, %f23;
	selp.f32 	%f26, %f23, %f25, %p8;
	cvt.f64.f32 	%fd6, %f26;
	cvta.to.global.u64 	%rd21, %rd10;
	shl.b64 	%rd22, %rd2, 3;
	add.s64 	%rd23, %rd21, %rd22;
	st.global.f64 	[%rd23], %fd6;
$L__BB0_10:
	ret;

}


// ===== COMPILED SASS (sm_100) =====

	.target	sm_100

	.elftype	@"ET_EXEC"


//--------------------- .note.nv.tkinfo           --------------------------
	.section	.note.nv.tkinfo,"",@"SHT_NOTE"
	.sectionflags	@"SHF_NOTE_NV_TKINFO"
	.tkinfo
        /*0018*/ 	.word	0x00000002
        /*0030*/ 	.string	""
        /*0030*/ 	.string	"ptxas"
        /*0030*/ 	.string	"Cuda compilation tools, release 13.0, V13.0.88"
        /*0030*/ 	.string	"Build cuda_13.0.r13.0/compiler.36424714_0"
        /*0030*/ 	.string	"-arch sm_100 -m 64 "



//--------------------- .note.nv.cuinfo           --------------------------
	.section	.note.nv.cuinfo,"",@"SHT_NOTE"
	.sectionflags	@"SHF_NOTE_NV_CUINFO"
        /*0018*/ 	.short	0x0002
        /*001a*/ 	.short	0x0064
        /*001c*/ 	.short	0x0082
	.zero		2


//--------------------- .nv.info                  --------------------------
	.section	.nv.info,"",@"SHT_CUDA_INFO"
	.align	4


	//----- nvinfo : EIATTR_REGCOUNT
	.align		4
        /*0000*/ 	.byte	0x04, 0x2f
        /*0002*/ 	.short	(.L_2 - .L_1)
	.align		4
.L_1:
        /*0004*/ 	.word	index@(_Z12calculateSinPdm)
        /*0008*/ 	.word	0x00000017


	//----- nvinfo : EIATTR_FRAME_SIZE
	.align		4
.L_2:
        /*000c*/ 	.byte	0x04, 0x11
        /*000e*/ 	.short	(.L_4 - .L_3)
	.align		4
.L_3:
        /*0010*/ 	.word	index@($__internal_0_$__cuda_sm20_div_rn_f64_full)
        /*0014*/ 	.word	0x00000020


	//----- nvinfo : EIATTR_FRAME_SIZE
	.align		4
.L_4:
        /*0018*/ 	.byte	0x04, 0x11
        /*001a*/ 	.short	(.L_6 - .L_5)
	.align		4
.L_5:
        /*001c*/ 	.word	index@(_Z12calculateSinPdm)
        /*0020*/ 	.word	0x00000020


	//----- nvinfo : EIATTR_MIN_STACK_SIZE
	.align		4
.L_6:
        /*0024*/ 	.byte	0x04, 0x12
        /*0026*/ 	.short	(.L_8 - .L_7)
	.align		4
.L_7:
        /*0028*/ 	.word	index@(_Z12calculateSinPdm)
        /*002c*/ 	.word	0x00000020
.L_8:


//--------------------- .nv.compat                --------------------------
	.section	.nv.compat,"",@"SHT_CUDA_COMPAT_INFO"
	.align	4
        /*0000*/ 	.byte	0x02, 0x09, 0x00, 0x00, 0x02, 0x02, 0x01, 0x00, 0x02, 0x05, 0x05, 0x00, 0x03, 0x07, 0x01, 0x01
        /*0010*/ 	.byte	0x02, 0x03, 0x00, 0x00, 0x02, 0x06, 0x01, 0x00, 0x04, 0x0b, 0x08, 0x00, 0x01, 0x00, 0x00, 0x00
        /*0020*/ 	.byte	0x00, 0x00, 0x00, 0x00


//--------------------- .nv.info._Z12calculateSinPdm --------------------------
	.section	.nv.info._Z12calculateSinPdm,"",@"SHT_CUDA_INFO"
	.sectionflags	@""
	.align	4


	//----- nvinfo : EIATTR_CUDA_API_VERSION
	.align		4
        /*0000*/ 	.byte	0x04, 0x37
        /*0002*/ 	.short	(.L_10 - .L_9)
.L_9:
        /*0004*/ 	.word	0x00000082


	//----- nvinfo : EIATTR_KPARAM_INFO
	.align		4
.L_10:
        /*0008*/ 	.byte	0x04, 0x17
        /*000a*/ 	.short	(.L_12 - .L_11)
.L_11:
        /*000c*/ 	.word	0x00000000
        /*0010*/ 	.short	0x0001
        /*0012*/ 	.short	0x0008
        /*0014*/ 	.byte	0x00, 0xf0, 0x21, 0x00


	//----- nvinfo : EIATTR_KPARAM_INFO
	.align		4
.L_12:
        /*0018*/ 	.byte	0x04, 0x17
        /*001a*/ 	.short	(.L_14 - .L_13)
.L_13:
        /*001c*/ 	.word	0x00000000
        /*0020*/ 	.short	0x0000
        /*0022*/ 	.short	0x0000
        /*0024*/ 	.byte	0x00, 0xf5, 0x21, 0x00


	//----- nvinfo : EIATTR_SPARSE_MMA_MASK
	.align		4
.L_14:
        /*0028*/ 	.byte	0x03, 0x50
        /*002a*/ 	.short	0x0000


	//----- nvinfo : EIATTR_MAXREG_COUNT
	.align		4
        /*002c*/ 	.byte	0x03, 0x1b
        /*002e*/ 	.short	0x00ff


	//----- nvinfo : EIATTR_MERCURY_ISA_VERSION
	.align		4
        /*0030*/ 	.byte	0x03, 0x5f
        /*0032*/ 	.short	0x0101


	//----- nvinfo : EIATTR_VRC_CTA_INIT_COUNT
	.align		4
        /*0034*/ 	.byte	0x02, 0x4a
	.zero		1
	.zero		1


	//----- nvinfo : EIATTR_EXIT_INSTR_OFFSETS
	.align		4
        /*0038*/ 	.byte	0x04, 0x1c
        /*003a*/ 	.short	(.L_16 - .L_15)


	//   ....[0]....
.L_15:
        /*003c*/ 	.word	0x00000090


	//   ....[1]....
        /*0040*/ 	.word	0x000007d0


	//----- nvinfo : EIATTR_CRS_STACK_SIZE
	.align		4
.L_16:
        /*0044*/ 	.byte	0x04, 0x1e
        /*0046*/ 	.short	(.L_18 - .L_17)
.L_17:
        /*0048*/ 	.word	0x00000000


	//----- nvinfo : EIATTR_CBANK_PARAM_SIZE
	.align		4
.L_18:
        /*004c*/ 	.byte	0x03, 0x19
        /*004e*/ 	.short	0x0010


	//----- nvinfo : EIATTR_PARAM_CBANK
	.align		4
        /*0050*/ 	.byte	0x04, 0x0a
        /*0052*/ 	.short	(.L_20 - .L_19)
	.align		4
.L_19:
        /*0054*/ 	.word	index@(.nv.constant0._Z12calculateSinPdm)
        /*0058*/ 	.short	0x0380
        /*005a*/ 	.short	0x0010


	//----- nvinfo : EIATTR_SW_WAR
	.align		4
.L_20:
        /*005c*/ 	.byte	0x04, 0x36
        /*005e*/ 	.short	(.L_22 - .L_21)
.L_21:
        /*0060*/ 	.word	0x00000008
.L_22:


//--------------------- .nv.callgraph             --------------------------
	.section	.nv.callgraph,"",@"SHT_CUDA_CALLGRAPH"
	.align	4
	.sectionentsize	8
	.align		4
        /*0000*/ 	.word	0x00000000
	.align		4
        /*0004*/ 	.word	0xffffffff
	.align		4
        /*0008*/ 	.word	0x00000000
	.align		4
        /*000c*/ 	.word	0xfffffffe
	.align		4
        /*0010*/ 	.word	0x00000000
	.align		4
        /*0014*/ 	.word	0xfffffffd
	.align		4
        /*0018*/ 	.word	0x00000000
	.align		4
        /*001c*/ 	.word	0xfffffffc


//--------------------- .nv.constant4             --------------------------
	.section	.nv.constant4,"a",@progbits
	.align	8
	.align		8
.nv.constant4:
        /*0000*/ 	.dword	__cudart_i2opi_f


//--------------------- .text._Z12calculateSinPdm --------------------------
	.section	.text._Z12calculateSinPdm,"ax",@progbits
	.align	128
        .global         _Z12calculateSinPdm
        .type           _Z12calculateSinPdm,@function
        .size           _Z12calculateSinPdm,(.L_x_10 - _Z12calculateSinPdm)
        .other          _Z12calculateSinPdm,@"STO_CUDA_ENTRY STV_DEFAULT"
_Z12calculateSinPdm:
.text._Z12calculateSinPdm:
[----:B------:R-:W0:Y:S01]  /*0000*/  LDC R1, c[0x0][0x37c] ;  /* 0x0000df00ff017b82 */ /* 0x000e220000000800 */
[----:B------:R-:W1:Y:S07]  /*0010*/  S2R R0, SR_TID.X ;  /* 0x0000000000007919 */ /* 0x000e6e0000002100 */
[----:B------:R-:W1:Y:S01]  /*0020*/  S2UR UR4, SR_CTAID.X ;  /* 0x00000000000479c3 */ /* 0x000e620000002500 */
[----:B------:R-:W2:Y:S01]  /*0030*/  LDCU.64 UR6, c[0x0][0x388] ;  /* 0x00007100ff0677ac */ /* 0x000ea20008000a00 */
[----:B0-----:R-:W-:-:S06]  /*0040*/  VIADD R1, R1, 0xffffffe0 ;  /* 0xffffffe001017836 */ /* 0x001fcc0000000000 */
[----:B------:R-:W1:Y:S02]  /*0050*/  LDC R5, c[0x0][0x360] ;  /* 0x0000d800ff057b82 */ /* 0x000e640000000800 */
[----:B-1----:R-:W-:-:S05]  /*0060*/  IMAD R5, R5, UR4, R0 ;  /* 0x0000000405057c24 */ /* 0x002fca000f8e0200 */
[----:B--2---:R-:W-:-:S04]  /*0070*/  ISETP.GE.U32.AND P0, PT, R5, UR6, PT ;  /* 0x0000000605007c0c */ /* 0x004fc8000bf06070 */
[----:B------:R-:W-:-:S13]  /*0080*/  ISETP.GE.U32.AND.EX P0, PT, RZ, UR7, PT, P0 ;  /* 0x00000007ff007c0c */ /* 0x000fda000bf06100 */
[----:B------:R-:W-:Y:S05]  /*0090*/  @P0 EXIT ;  /* 0x000000000000094d */ /* 0x000fea0003800000 */
[----:B------:R-:W0:Y:S01]  /*00a0*/  MUFU.RCP64H R3, 180 ;  /* 0x4066800000037908 */ /* 0x000e220000001800 */
[----:B------:R-:W-:Y:S01]  /*00b0*/  IMAD.MOV.U32 R10, RZ, RZ, 0x0 ;  /* 0x00000000ff0a7424 */ /* 0x000fe200078e00ff */
[----:B------:R-:W-:Y:S01]  /*00c0*/  SHF.R.U32.HI R0, RZ, 0x3, R5 ;  /* 0x00000003ff007819 */ /* 0x000fe20000011605 */
[----:B------:R-:W-:Y:S01]  /*00d0*/  IMAD.MOV.U32 R11, RZ, RZ, 0x40668000 ;  /* 0x40668000ff0b7424 */ /* 0x000fe200078e00ff */
[----:B------:R-:W-:Y:S01]  /*00e0*/  UMOV UR4, 0x54442d18 ;  /* 0x54442d1800047882 */ /* 0x000fe20000000000 */
[----:B------:R-:W-:Y:S01]  /*00f0*/  IMAD.MOV.U32 R2, RZ, RZ, 0x1 ;  /* 0x00000001ff027424 */ /* 0x000fe200078e00ff */
[----:B------:R-:W-:Y:S01]  /*0100*/  UMOV UR5, 0x400921fb ;  /* 0x400921fb00057882 */ /* 0x000fe20000000000 */
[----:B------:R-:W-:Y:S01]  /*0110*/  IMAD.HI.U32 R0, R0, 0x16c16c17, RZ ;  /* 0x16c16c1700007827 */ /* 0x000fe200078e00ff */
[----:B------:R-:W-:Y:S04]  /*0120*/  BSSY.RECONVERGENT B0, `(.L_x_0) ;  /* 0x0000015000007945 */ /* 0x000fe80003800200 */
[----:B------:R-:W-:Y:S01]  /*0130*/  SHF.R.U32.HI R0, RZ, 0x2, R0 ;  /* 0x00000002ff007819 */ /* 0x000fe20000011600 */
[----:B0-----:R-:W-:-:S04]  /*0140*/  DFMA R6, R2, -R10, 1 ;  /* 0x3ff000000206742b */ /* 0x001fc8000000080a */
[----:B------:R-:W-:-:S04]  /*0150*/  IMAD R0, R0, -0x168, R5 ;  /* 0xfffffe9800007824 */ /* 0x000fc800078e0205 */
[----:B------:R-:W-:-:S08]  /*0160*/  DFMA R6, R6, R6, R6 ;  /* 0x000000060606722b */ /* 0x000fd00000000006 */
[----:B------:R-:W-:Y:S01]  /*0170*/  DFMA R8, R2, R6, R2 ;  /* 0x000000060208722b */ /* 0x000fe20000000002 */
[----:B------:R-:W0:Y:S07]  /*0180*/  I2F.F64.U32 R2, R0 ;  /* 0x0000000000027312 */ /* 0x000e2e0000201800 */
[----:B------:R-:W-:-:S08]  /*0190*/  DFMA R10, R8, -R10, 1 ;  /* 0x3ff00000080a742b */ /* 0x000fd0000000080a */
[----:B------:R-:W-:Y:S02]  /*01a0*/  DFMA R10, R8, R10, R8 ;  /* 0x0000000a080a722b */ /* 0x000fe40000000008 */
[----:B0-----:R-:W-:-:S08]  /*01b0*/  DMUL R6, R2, UR4 ;  /* 0x0000000402067c28 */ /* 0x001fd00008000000 */
[----:B------:R-:W-:Y:S02]  /*01c0*/  DMUL R2, R6, R10 ;  /* 0x0000000a06027228 */ /* 0x000fe40000000000 */
[----:B------:R-:W-:-:S06]  /*01d0*/  FSETP.GEU.AND P1, PT, |R7|, 6.5827683646048100446e-37, PT ;  /* 0x036000000700780b */ /* 0x000fcc0003f2e200 */
[----:B------:R-:W-:-:S08]  /*01e0*/  DFMA R8, R2, -180, R6 ;  /* 0xc06680000208782b */ /* 0x000fd00000000006 */
[----:B------:R-:W-:-:S10]  /*01f0*/  DFMA R2, R10, R8, R2 ;  /* 0x000000080a02722b */ /* 0x000fd40000000002 */
[----:B------:R-:W-:-:S05]  /*0200*/  FFMA R4, RZ, 3.6015625, R3 ;  /* 0x40668000ff047823 */ /* 0x000fca0000000003 */
[----:B------:R-:W-:-:S13]  /*0210*/  FSETP.GT.AND P0, PT, |R4|, 1.469367938527859385e-39, PT ;  /* 0x001000000400780b */ /* 0x000fda0003f04200 */
[----:B------:R-:W-:Y:S05]  /*0220*/  @P0 BRA P1, `(.L_x_1) ;  /* 0x0000000000100947 */ /* 0x000fea0000800000 */
[----:B------:R-:W-:-:S07]  /*0230*/  MOV R0, 0x250 ;  /* 0x0000025000007802 */ /* 0x000fce0000000f00 */
[----:B------:R-:W-:Y:S05]  /*0240*/  CALL.REL.NOINC `($__internal_0_$__cuda_sm20_div_rn_f64_full) ;  /* 0x0000000400647944 */ /* 0x000fea0003c00000 */
[----:B------:R-:W-:Y:S02]  /*0250*/  IMAD.MOV.U32 R2, RZ, RZ, R12 ;  /* 0x000000ffff027224 */ /* 0x000fe400078e000c */
[----:B------:R-:W-:-:S07]  /*0260*/  IMAD.MOV.U32 R3, RZ, RZ, R13 ;  /* 0x000000ffff037224 */ /* 0x000fce00078e000d */
.L_x_1:
[----:B------:R-:W-:Y:S05]  /*0270*/  BSYNC.RECONVERGENT B0 ;  /* 0x0000000000007941 */ /* 0x000fea0003800200 */
.L_x_0:
[----:B------:R-:W0:Y:S01]  /*0280*/  F2F.F32.F64 R11, R2 ;  /* 0x00000002000b7310 */ /* 0x000e220000301000 */
[----:B------:R-:W1:Y:S01]  /*0290*/  LDCU.64 UR6, c[0x0][0x358] ;  /* 0x00006b00ff0677ac */ /* 0x000e620008000a00 */
[----:B------:R-:W-:Y:S01]  /*02a0*/  BSSY.RECONVERGENT B0, `(.L_x_2) ;  /* 0x000003c000007945 */ /* 0x000fe20003800200 */
[C---:B0-----:R-:W-:Y:S01]  /*02b0*/  FMUL R0, R11.reuse, 0.63661974668502807617 ;  /* 0x3f22f9830b007820 */ /* 0x041fe20000400000 */
[----:B------:R-:W-:-:S05]  /*02c0*/  FSETP.GE.AND P0, PT, |R11|, 105615, PT ;  /* 0x47ce47800b00780b */ /* 0x000fca0003f06200 */
[----:B------:R-:W0:Y:S02]  /*02d0*/  F2I.NTZ R0, R0 ;  /* 0x0000000000007305 */ /* 0x000e240000203100 */
[----:B0-----:R-:W-:-:S05]  /*02e0*/  I2FP.F32.S32 R4, R0 ;  /* 0x0000000000047245 */ /* 0x001fca0000201400 */
[----:B------:R-:W-:-:S04]  /*02f0*/  FFMA R7, R4, -1.5707962512969970703, R11 ;  /* 0xbfc90fda04077823 */ /* 0x000fc8000000000b */
[----:B------:R-:W-:-:S04]  /*0300*/  FFMA R7, R4, -7.5497894158615963534e-08, R7 ;  /* 0xb3a2216804077823 */ /* 0x000fc80000000007 */
[----:B------:R-:W-:Y:S01]  /*0310*/  FFMA R4, R4, -5.3903029534742383927e-15, R7 ;  /* 0xa7c234c504047823 */ /* 0x000fe20000000007 */
[----:B-1----:R-:W-:Y:S06]  /*0320*/  @!P0 BRA `(.L_x_3) ;  /* 0x0000000000cc8947 */ /* 0x002fec0003800000 */
[----:B------:R-:W-:-:S13]  /*0330*/  FSETP.NEU.AND P0, PT, |R11|, +INF , PT ;  /* 0x7f8000000b00780b */ /* 0x000fda0003f0d200 */
[----:B------:R-:W-:Y:S01]  /*0340*/  @!P0 FMUL R4, RZ, R11 ;  /* 0x0000000bff048220 */ /* 0x000fe20000400000 */
[----:B------:R-:W-:Y:S01]  /*0350*/  @!P0 IMAD.MOV.U32 R0, RZ, RZ, RZ ;  /* 0x000000ffff008224 */ /* 0x000fe200078e00ff */
[----:B------:R-:W-:Y:S06]  /*0360*/  @!P0 BRA `(.L_x_3) ;  /* 0x0000000000bc8947 */ /* 0x000fec0003800000 */
[----:B------:R-:W-:Y:S01]  /*0370*/  IMAD.SHL.U32 R2, R11, 0x100, RZ ;  /* 0x000001000b027824 */ /* 0x000fe200078e00ff */
[----:B------:R-:W0:Y:S01]  /*0380*/  LDCU.64 UR8, c[0x4][URZ] ;  /* 0x01000000ff0877ac */ /* 0x000e220008000a00 */
[----:B------:R-:W-:Y:S02]  /*0390*/  IMAD.MOV.U32 R6, RZ, RZ, RZ ;  /* 0x000000ffff067224 */ /* 0x000fe400078e00ff */
[----:B------:R-:W-:Y:S01]  /*03a0*/  IMAD.MOV.U32 R0, RZ, RZ, R1 ;  /* 0x000000ffff007224 */ /* 0x000fe200078e0001 */
[----:B------:R-:W-:Y:S01]  /*03b0*/  LOP3.LUT R13, R2, 0x80000000, RZ, 0xfc, !PT ;  /* 0x80000000020d7812 */ /* 0x000fe200078efcff */
[----:B------:R-:W-:Y:S01]  /*03c0*/  UMOV UR5, URZ ;  /* 0x000000ff00057c82 */ /* 0x000fe20008000000 */
[----:B------:R-:W-:-:S05]  /*03d0*/  UMOV UR4, URZ ;  /* 0x000000ff00047c82 */ /* 0x000fca0008000000 */
.L_x_4:
[----:B0-----:R-:W-:Y:S02]  /*03e0*/  IMAD.U32 R8, RZ, RZ, UR8 ;  /* 0x00000008ff087e24 */ /* 0x001fe4000f8e00ff */
[----:B------:R-:W-:-:S05]  /*03f0*/  IMAD.U32 R9, RZ, RZ, UR9 ;  /* 0x00000009ff097e24 */ /* 0x000fca000f8e00ff */
[----:B------:R-:W2:Y:S01]  /*0400*/  LDG.E.CONSTANT R2, desc[UR6][R8.64] ;  /* 0x0000000608027981 */ /* 0x000ea2000c1e9900 */
[----:B------:R-:W-:Y:S02]  /*0410*/  UIADD3 UR8, UP0, UPT, UR8, 0x4, URZ ;  /* 0x0000000408087890 */ /* 0x000fe4000ff1e0ff */
[----:B------:R-:W-:Y:S02]  /*0420*/  UIADD3 UR4, UPT, UPT, UR4, 0x1, URZ ;  /* 0x0000000104047890 */ /* 0x000fe4000fffe0ff */
[----:B------:R-:W-:Y:S02]  /*0430*/  UIADD3.X UR9, UPT, UPT, URZ, UR9, URZ, UP0, !UPT ;  /* 0x00000009ff097290 */ /* 0x000fe400087fe4ff */
[----:B------:R-:W-:Y:S01]  /*0440*/  UISETP.NE.AND UP0, UPT, UR4, 0x6, UPT ;  /* 0x000000060400788c */ /* 0x000fe2000bf05270 */
[----:B--2---:R-:W-:-:S03]  /*0450*/  IMAD.WIDE.U32 R2, R2, R13, RZ ;  /* 0x0000000d02027225 */ /* 0x004fc600078e00ff */
[----:B------:R-:W-:-:S04]  /*0460*/  IADD3 R7, P0, PT, R2, R6, RZ ;  /* 0x0000000602077210 */ /* 0x000fc80007f1e0ff */
[----:B------:R-:W-:Y:S01]  /*0470*/  IADD3.X R6, PT, PT, R3, UR5, RZ, P0, !PT ;  /* 0x0000000503067c10 */ /* 0x000fe200087fe4ff */
[----:B------:R0:W-:Y:S02]  /*0480*/  STL [R0], R7 ;  /* 0x0000000700007387 */ /* 0x0001e40000100800 */
[----:B0-----:R-:W-:Y:S01]  /*0490*/  VIADD R0, R0, 0x4 ;  /* 0x0000000400007836 */ /* 0x001fe20000000000 */
[----:B------:R-:W-:Y:S06]  /*04a0*/  BRA.U UP0, `(.L_x_4) ;  /* 0xfffffffd00cc7547 */ /* 0x000fec000b83ffff */
[----:B------:R-:W-:Y:S01]  /*04b0*/  SHF.R.U32.HI R4, RZ, 0x17, R11 ;  /* 0x00000017ff047819 */ /* 0x000fe2000001160b */
[----:B------:R0:W-:Y:S03]  /*04c0*/  STL [R1+0x18], R6 ;  /* 0x0000180601007387 */ /* 0x0001e60000100800 */
[C---:B------:R-:W-:Y:S02]  /*04d0*/  LOP3.LUT R0, R4.reuse, 0xe0, RZ, 0xc0, !PT ;  /* 0x000000e004007812 */ /* 0x040fe400078ec0ff */
[----:B------:R-:W-:-:S03]  /*04e0*/  LOP3.LUT P0, RZ, R4, 0x1f, RZ, 0xc0, !PT ;  /* 0x0000001f04ff7812 */ /* 0x000fc6000780c0ff */
[----:B------:R-:W-:-:S05]  /*04f0*/  VIADD R0, R0, 0xffffff80 ;  /* 0xffffff8000007836 */ /* 0x000fca0000000000 */
[----:B------:R-:W-:-:S05]  /*0500*/  SHF.R.U32.HI R0, RZ, 0x5, R0 ;  /* 0x00000005ff007819 */ /* 0x000fca0000011600 */
[----:B------:R-:W-:-:S05]  /*0510*/  IMAD R7, R0, -0x4, R1 ;  /* 0xfffffffc00077824 */ /* 0x000fca00078e0201 */
[----:B------:R-:W2:Y:S04]  /*0520*/  LDL R0, [R7+0x18] ;  /* 0x0000180007007983 */ /* 0x000ea80000100800 */
[----:B------:R-:W2:Y:S04]  /*0530*/  LDL R3, [R7+0x14] ;  /* 0x0000140007037983 */ /* 0x000ea80000100800 */
[----:B------:R-:W3:Y:S01]  /*0540*/  @P0 LDL R2, [R7+0x10] ;  /* 0x0000100007020983 */ /* 0x000ee20000100800 */
[----:B------:R-:W-:Y:S01]  /*0550*/  LOP3.LUT R4, R4, 0x1f, RZ, 0xc0, !PT ;  /* 0x0000001f04047812 */ /* 0x000fe200078ec0ff */
[----:B------:R-:W-:Y:S01]  /*0560*/  UMOV UR4, 0x54442d19 ;  /* 0x54442d1900047882 */ /* 0x000fe20000000000 */
[----:B------:R-:W-:-:S02]  /*0570*/  UMOV UR5, 0x3bf921fb ;  /* 0x3bf921fb00057882 */ /* 0x000fc40000000000 */
[-C--:B--2---:R-:W-:Y:S02]  /*0580*/  @P0 SHF.L.W.U32.HI R0, R3, R4.reuse, R0 ;  /* 0x0000000403000219 */ /* 0x084fe40000010e00 */
[----:B---3--:R-:W-:-:S04]  /*0590*/  @P0 SHF.L.W.U32.HI R3, R2, R4, R3 ;  /* 0x0000000402030219 */ /* 0x008fc80000010e03 */
[C---:B------:R-:W-:Y:S01]  /*05a0*/  SHF.L.W.U32.HI R2, R3.reuse, 0x2, R0 ;  /* 0x0000000203027819 */ /* 0x040fe20000010e00 */
[----:B------:R-:W-:-:S03]  /*05b0*/  IMAD.SHL.U32 R3, R3, 0x4, RZ ;  /* 0x0000000403037824 */ /* 0x000fc600078e00ff */
[----:B------:R-:W-:Y:S02]  /*05c0*/  SHF.R.S32.HI R4, RZ, 0x1f, R2 ;  /* 0x0000001fff047819 */ /* 0x000fe40000011402 */
[----:B------:R-:W-:Y:S02]  /*05d0*/  ISETP.GE.AND P0, PT, R2, RZ, PT ;  /* 0x000000ff0200720c */ /* 0x000fe40003f06270 */
[C---:B------:R-:W-:Y:S02]  /*05e0*/  LOP3.LUT R8, R4.reuse, R3, RZ, 0x3c, !PT ;  /* 0x0000000304087212 */ /* 0x040fe400078e3cff */
[----:B------:R-:W-:Y:S02]  /*05f0*/  LOP3.LUT R9, R4, R2, RZ, 0x3c, !PT ;  /* 0x0000000204097212 */ /* 0x000fe400078e3cff */
[----:B------:R-:W-:-:S04]  /*0600*/  SHF.R.U32.HI R3, RZ, 0x1e, R0 ;  /* 0x0000001eff037819 */ /* 0x000fc80000011600 */
[----:B------:R-:W0:Y:S01]  /*0610*/  I2F.F64.S64 R8, R8 ;  /* 0x0000000800087312 */ /* 0x000e220000301c00 */
[----:B------:R-:W-:Y:S01]  /*0620*/  LEA.HI R0, R2, R3, RZ, 0x1 ;  /* 0x0000000302007211 */ /* 0x000fe200078f08ff */
[----:B0-----:R-:W-:-:S10]  /*0630*/  DMUL R6, R8, UR4 ;  /* 0x0000000408067c28 */ /* 0x001fd40008000000 */
[----:B------:R-:W0:Y:S02]  /*0640*/  F2F.F32.F64 R6, R6 ;  /* 0x0000000600067310 */ /* 0x000e240000301000 */
[----:B0-----:R-:W-:-:S07]  /*0650*/  FSEL R4, -R6, R6, !P0 ;  /* 0x0000000606047208 */ /* 0x001fce0004000100 */
.L_x_3:
[----:B------:R-:W-:Y:S05]  /*0660*/  BSYNC.RECONVERGENT B0 ;  /* 0x0000000000007941 */ /* 0x000fea0003800200 */
.L_x_2:
[----:B------:R-:W-:Y:S01]  /*0670*/  LOP3.LUT R6, R0, 0x1, RZ, 0xc0, !PT ;  /* 0x0000000100067812 */ /* 0x000fe200078ec0ff */
[----:B------:R-:W-:Y:S02]  /*0680*/  IMAD.MOV.U32 R2, RZ, RZ, 0x37cbac00 ;  /* 0x37cbac00ff027424 */ /* 0x000fe400078e00ff */
[----:B------:R-:W-:Y:S01]  /*0690*/  FMUL R3, R4, R4 ;  /* 0x0000000404037220 */ /* 0x000fe20000400000 */
[----:B------:R-:W-:Y:S01]  /*06a0*/  IMAD.MOV.U32 R7, RZ, RZ, 0x3effffff ;  /* 0x3effffffff077424 */ /* 0x000fe200078e00ff */
[----:B------:R-:W-:Y:S01]  /*06b0*/  ISETP.NE.U32.AND P0, PT, R6, 0x1, PT ;  /* 0x000000010600780c */ /* 0x000fe20003f05070 */
[----:B------:R-:W-:Y:S02]  /*06c0*/  IMAD.MOV.U32 R6, RZ, RZ, 0x3d2aaabb ;  /* 0x3d2aaabbff067424 */ /* 0x000fe400078e00ff */
[----:B------:R-:W-:Y:S01]  /*06d0*/  FFMA R2, R3, R2, -0.0013887860113754868507 ;  /* 0xbab607ed03027423 */ /* 0x000fe20000000002 */
[----:B------:R-:W-:Y:S01]  /*06e0*/  LOP3.LUT P1, RZ, R0, 0x2, RZ, 0xc0, !PT ;  /* 0x0000000200ff7812 */ /* 0x000fe2000782c0ff */
[----:B------:R-:W0:Y:S01]  /*06f0*/  LDCU.64 UR4, c[0x0][0x380] ;  /* 0x00007000ff0477ac */ /* 0x000e220008000a00 */
[----:B------:R-:W-:-:S02]  /*0700*/  FSEL R7, -R7, -0.16666662693023681641, !P0 ;  /* 0xbe2aaaa807077808 */ /* 0x000fc40004000100 */
[----:B------:R-:W-:Y:S02]  /*0710*/  FSEL R2, R2, -0.00019574658654164522886, !P0 ;  /* 0xb94d415302027808 */ /* 0x000fe40004000000 */
[----:B------:R-:W-:Y:S02]  /*0720*/  FSEL R6, R6, 0.0083327032625675201416, !P0 ;  /* 0x3c0885e406067808 */ /* 0x000fe40004000000 */
[----:B------:R-:W-:-:S03]  /*0730*/  FSEL R0, R4, 1, P0 ;  /* 0x3f80000004007808 */ /* 0x000fc60000000000 */
[----:B------:R-:W-:-:S04]  /*0740*/  FFMA R2, R3, R2, R6 ;  /* 0x0000000203027223 */ /* 0x000fc80000000006 */
[C---:B------:R-:W-:Y:S01]  /*0750*/  FFMA R2, R3.reuse, R2, R7 ;  /* 0x0000000203027223 */ /* 0x040fe20000000007 */
[----:B------:R-:W-:Y:S01]  /*0760*/  FFMA R3, R3, R0, RZ ;  /* 0x0000000003037223 */ /* 0x000fe200000000ff */
[----:B0-----:R-:W-:-:S03]  /*0770*/  LEA R4, P0, R5, UR4, 0x3 ;  /* 0x0000000405047c11 */ /* 0x001fc6000f8018ff */
[----:B------:R-:W-:Y:S01]  /*0780*/  FFMA R2, R3, R2, R0 ;  /* 0x0000000203027223 */ /* 0x000fe20000000000 */
[----:B------:R-:W-:-:S03]  /*0790*/  LEA.HI.X R5, R5, UR5, RZ, 0x3, P0 ;  /* 0x0000000505057c11 */ /* 0x000fc600080f1cff */
[----:B------:R-:W-:-:S06]  /*07a0*/  @P1 FADD R2, RZ, -R2 ;  /* 0x80000002ff021221 */ /* 0x000fcc0000000000 */
[----:B------:R-:W0:Y:S02]  /*07b0*/  F2F.F64.F32 R2, R2 ;  /* 0x0000000200027310 */ /* 0x000e240000201800 */
[----:B0-----:R-:W-:Y:S01]  /*07c0*/  STG.E.64 desc[UR6][R4.64], R2 ;  /* 0x0000000204007986 */ /* 0x001fe2000c101b06 */
[----:B------:R-:W-:Y:S05]  /*07d0*/  EXIT ;  /* 0x000000000000794d */ /* 0x000fea0003800000 */
        .weak           $__internal_0_$__cuda_sm20_div_rn_f64_full
        .type           $__internal_0_$__cuda_sm20_div_rn_f64_full,@function
        .size           $__internal_0_$__cuda_sm20_div_rn_f64_full,(.L_x_10 - $__internal_0_$__cuda_sm20_div_rn_f64_full)
$__internal_0_$__cuda_sm20_div_rn_f64_full:
[----:B------:R-:W-:Y:S01]  /*07e0*/  IMAD.MOV.U32 R3, RZ, RZ, 0x3ff68000 ;  /* 0x3ff68000ff037424 */ /* 0x000fe200078e00ff */
[C---:B------:R-:W-:Y:S01]  /*07f0*/  FSETP.GEU.AND P1, PT, |R7|.reuse, 1.469367938527859385e-39, PT ;  /* 0x001000000700780b */ /* 0x040fe20003f2e200 */
[----:B------:R-:W-:Y:S01]  /*0800*/  IMAD.MOV.U32 R2, RZ, RZ, 0x0 ;  /* 0x00000000ff027424 */ /* 0x000fe200078e00ff */
[----:B------:R-:W-:Y:S01]  /*0810*/  LOP3.LUT R4, R7, 0x7ff00000, RZ, 0xc0, !PT ;  /* 0x7ff0000007047812 */ /* 0x000fe200078ec0ff */
[----:B------:R-:W0:Y:S01]  /*0820*/  MUFU.RCP64H R9, R3 ;  /* 0x0000000300097308 */ /* 0x000e220000001800 */
[----:B------:R-:W-:Y:S01]  /*0830*/  IMAD.MOV.U32 R8, RZ, RZ, 0x1 ;  /* 0x00000001ff087424 */ /* 0x000fe200078e00ff */
[----:B------:R-:W-:Y:S01]  /*0840*/  BSSY.RECONVERGENT B1, `(.L_x_5) ;  /* 0x0000045000017945 */ /* 0x000fe20003800200 */
[----:B------:R-:W-:Y:S01]  /*0850*/  IMAD.MOV.U32 R13, RZ, RZ, 0x1ca00000 ;  /* 0x1ca00000ff0d7424 */ /* 0x000fe200078e00ff */
[----:B------:R-:W-:Y:S01]  /*0860*/  ISETP.GE.U32.AND P0, PT, R4, 0x40600000, PT ;  /* 0x406000000400780c */ /* 0x000fe20003f06070 */
[----:B------:R-:W-:Y:S02]  /*0870*/  IMAD.MOV.U32 R18, RZ, RZ, R4 ;  /* 0x000000ffff127224 */ /* 0x000fe400078e0004 */
[----:B------:R-:W-:Y:S01]  /*0880*/  IMAD.MOV.U32 R19, RZ, RZ, 0x40600000 ;  /* 0x40600000ff137424 */ /* 0x000fe200078e00ff */
[----:B------:R-:W-:-:S03]  /*0890*/  SEL R13, R13, 0x63400000, !P0 ;  /* 0x634000000d0d7807 */ /* 0x000fc60004000000 */
[----:B------:R-:W-:Y:S01]  /*08a0*/  VIADD R20, R19, 0xffffffff ;  /* 0xffffffff13147836 */ /* 0x000fe20000000000 */
[----:B0-----:R-:W-:-:S08]  /*08b0*/  DFMA R10, R8, -R2, 1 ;  /* 0x3ff00000080a742b */ /* 0x001fd00000000802 */
[----:B------:R-:W-:-:S08]  /*08c0*/  DFMA R10, R10, R10, R10 ;  /* 0x0000000a0a0a722b */ /* 0x000fd0000000000a */
[----:B------:R-:W-:Y:S01]  /*08d0*/  DFMA R14, R8, R10, R8 ;  /* 0x0000000a080e722b */ /* 0x000fe20000000008 */
[C-C-:B------:R-:W-:Y:S01]  /*08e0*/  @!P1 LOP3.LUT R10, R13.reuse, 0x80000000, R7.reuse, 0xf8, !PT ;  /* 0x800000000d0a9812 */ /* 0x140fe200078ef807 */
[----:B------:R-:W-:Y:S01]  /*08f0*/  IMAD.MOV.U32 R8, RZ, RZ, R6 ;  /* 0x000000ffff087224 */ /* 0x000fe200078e0006 */
[----:B------:R-:W-:Y:S02]  /*0900*/  LOP3.LUT R9, R13, 0x800fffff, R7, 0xf8, !PT ;  /* 0x800fffff0d097812 */ /* 0x000fe400078ef807 */
[----:B------:R-:W-:Y:S01]  /*0910*/  @!P1 LOP3.LUT R11, R10, 0x100000, RZ, 0xfc, !PT ;  /* 0x001000000a0b9812 */ /* 0x000fe200078efcff */
[----:B------:R-:W-:Y:S02]  /*0920*/  @!P1 IMAD.MOV.U32 R10, RZ, RZ, RZ ;  /* 0x000000ffff0a9224 */ /* 0x000fe400078e00ff */
[----:B------:R-:W-:-:S04]  /*0930*/  DFMA R16, R14, -R2, 1 ;  /* 0x3ff000000e10742b */ /* 0x000fc80000000802 */
[----:B------:R-:W-:-:S04]  /*0940*/  @!P1 DFMA R8, R8, 2, -R10 ;  /* 0x400000000808982b */ /* 0x000fc8000000080a */
[----:B------:R-:W-:-:S06]  /*0950*/  DFMA R16, R14, R16, R14 ;  /* 0x000000100e10722b */ /* 0x000fcc000000000e */
[----:B------:R-:W-:Y:S02]  /*0960*/  @!P1 LOP3.LUT R18, R9, 0x7ff00000, RZ, 0xc0, !PT ;  /* 0x7ff0000009129812 */ /* 0x000fe400078ec0ff */
[----:B------:R-:W-:-:S03]  /*0970*/  DMUL R10, R16, R8 ;  /* 0x00000008100a7228 */ /* 0x000fc60000000000 */
[----:B------:R-:W-:-:S05]  /*0980*/  VIADD R12, R18, 0xffffffff ;  /* 0xffffffff120c7836 */ /* 0x000fca0000000000 */
[----:B------:R-:W-:Y:S01]  /*0990*/  DFMA R14, R10, -R2, R8 ;  /* 0x800000020a0e722b */ /* 0x000fe20000000008 */
[----:B------:R-:W-:-:S04]  /*09a0*/  ISETP.GT.U32.AND P0, PT, R12, 0x7feffffe, PT ;  /* 0x7feffffe0c00780c */ /* 0x000fc80003f04070 */
[----:B------:R-:W-:-:S03]  /*09b0*/  ISETP.GT.U32.OR P0, PT, R20, 0x7feffffe, P0 ;  /* 0x7feffffe1400780c */ /* 0x000fc60000704470 */
[----:B------:R-:W-:-:S10]  /*09c0*/  DFMA R10, R16, R14, R10 ;  /* 0x0000000e100a722b */ /* 0x000fd4000000000a */
[----:B------:R-:W-:Y:S05]  /*09d0*/  @P0 BRA `(.L_x_6) ;  /* 0x0000000000680947 */ /* 0x000fea0003800000 */
[----:B------:R-:W-:Y:S02]  /*09e0*/  IMAD.MOV.U32 R7, RZ, RZ, 0x40600000 ;  /* 0x40600000ff077424 */ /* 0x000fe400078e00ff */
[----:B------:R-:W-:-:S03]  /*09f0*/  IMAD.MOV.U32 R6, RZ, RZ, RZ ;  /* 0x000000ffff067224 */ /* 0x000fc600078e00ff */
[----:B------:R-:W-:-:S04]  /*0a00*/  VIADDMNMX R4, R4, -R7, 0xb9600000, !PT ;  /* 0xb960000004047446 */ /* 0x000fc80007800907 */
[----:B------:R-:W-:-:S05]  /*0a10*/  VIMNMX R4, PT, PT, R4, 0x46a00000, PT ;  /* 0x46a0000004047848 */ /* 0x000fca0003fe0100 */
[----:B------:R-:W-:-:S04]  /*0a20*/  IMAD.IADD R4, R4, 0x1, -R13 ;  /* 0x0000000104047824 */ /* 0x000fc800078e0a0d */
[----:B------:R-:W-:-:S06]  /*0a30*/  VIADD R7, R4, 0x7fe00000 ;  /* 0x7fe0000004077836 */ /* 0x000fcc0000000000 */
[----:B------:R-:W-:-:S10]  /*0a40*/  DMUL R12, R10, R6 ;  /* 0x000000060a0c7228 */ /* 0x000fd40000000000 */
[----:B------:R-:W-:-:S13]  /*0a50*/  FSETP.GTU.AND P0, PT, |R13|, 1.469367938527859385e-39, PT ;  /* 0x001000000d00780b */ /* 0x000fda0003f0c200 */
[----:B------:R-:W-:Y:S05]  /*0a60*/  @P0 BRA `(.L_x_7) ;  /* 0x0000000000880947 */ /* 0x000fea0003800000 */
[----:B------:R-:W-:Y:S01]  /*0a70*/  DFMA R2, R10, -R2, R8 ;  /* 0x800000020a02722b */ /* 0x000fe20000000008 */
[----:B------:R-:W-:-:S09]  /*0a80*/  IMAD.MOV.U32 R6, RZ, RZ, RZ ;  /* 0x000000ffff067224 */ /* 0x000fd200078e00ff */
[C---:B------:R-:W-:Y:S02]  /*0a90*/  FSETP.NEU.AND P0, PT, R3.reuse, RZ, PT ;  /* 0x000000ff0300720b */ /* 0x040fe40003f0d000 */
[----:B------:R-:W-:-:S04]  /*0aa0*/  LOP3.LUT R2, R3, 0x40668000, RZ, 0x3c, !PT ;  /* 0x4066800003027812 */ /* 0x000fc800078e3cff */
[----:B------:R-:W-:-:S04]  /*0ab0*/  LOP3.LUT R9, R2, 0x80000000, RZ, 0xc0, !PT ;  /* 0x8000000002097812 */ /* 0x000fc800078ec0ff */
[----:B------:R-:W-:-:S03]  /*0ac0*/  LOP3.LUT R7, R9, R7, RZ, 0xfc, !PT ;  /* 0x0000000709077212 */ /* 0x000fc600078efcff */
[----:B------:R-:W-:Y:S05]  /*0ad0*/  @!P0 BRA `(.L_x_7) ;  /* 0x00000000006c8947 */ /* 0x000fea0003800000 */
[----:B------:R-:W-:Y:S01]  /*0ae0*/  IMAD.MOV R3, RZ, RZ, -R4 ;  /* 0x000000ffff037224 */ /* 0x000fe200078e0a04 */
[----:B------:R-:W-:Y:S01]  /*0af0*/  DMUL.RP R6, R10, R6 ;  /* 0x000000060a067228 */ /* 0x000fe20000008000 */
[----:B------:R-:W-:-:S06]  /*0b00*/  IMAD.MOV.U32 R2, RZ, RZ, RZ ;  /* 0x000000ffff027224 */ /* 0x000fcc00078e00ff */
[----:B------:R-:W-:-:S03]  /*0b10*/  DFMA R2, R12, -R2, R10 ;  /* 0x800000020c02722b */ /* 0x000fc6000000000a */
[----:B------:R-:W-:-:S03]  /*0b20*/  LOP3.LUT R9, R7, R9, RZ, 0x3c, !PT ;  /* 0x0000000907097212 */ /* 0x000fc600078e3cff */
[----:B------:R-:W-:-:S04]  /*0b30*/  IADD3 R2, PT, PT, -R4, -0x43300000, RZ ;  /* 0xbcd0000004027810 */ /* 0x000fc80007ffe1ff */
[----:B------:R-:W-:-:S04]  /*0b40*/  FSETP.NEU.AND P0, PT, |R3|, R2, PT ;  /* 0x000000020300720b */ /* 0x000fc80003f0d200 */
[----:B------:R-:W-:Y:S02]  /*0b50*/  FSEL R12, R6, R12, !P0 ;  /* 0x0000000c060c7208 */ /* 0x000fe40004000000 */
[----:B------:R-:W-:Y:S01]  /*0b60*/  FSEL R13, R9, R13, !P0 ;  /* 0x0000000d090d7208 */ /* 0x000fe20004000000 */
[----:B------:R-:W-:Y:S06]  /*0b70*/  BRA `(.L_x_7) ;  /* 0x0000000000447947 */ /* 0x000fec0003800000 */
.L_x_6:
[----:B------:R-:W-:-:S14]  /*0b80*/  DSETP.NAN.AND P0, PT, R6, R6, PT ;  /* 0x000000060600722a */ /* 0x000fdc0003f08000 */
[----:B------:R-:W-:Y:S05]  /*0b90*/  @P0 BRA `(.L_x_8) ;  /* 0x0000000000340947 */ /* 0x000fea0003800000 */
[----:B------:R-:W-:Y:S01]  /*0ba0*/  ISETP.NE.AND P0, PT, R18, R19, PT ;  /* 0x000000131200720c */ /* 0x000fe20003f05270 */
[----:B------:R-:W-:Y:S02]  /*0bb0*/  IMAD.MOV.U32 R12, RZ, RZ, 0x0 ;  /* 0x00000000ff0c7424 */ /* 0x000fe400078e00ff */
[----:B------:R-:W-:-:S10]  /*0bc0*/  IMAD.MOV.U32 R13, RZ, RZ, -0x80000 ;  /* 0xfff80000ff0d7424 */ /* 0x000fd400078e00ff */
[----:B------:R-:W-:Y:S05]  /*0bd0*/  @!P0 BRA `(.L_x_7) ;  /* 0x00000000002c8947 */ /* 0x000fea0003800000 */
[----:B------:R-:W-:Y:S02]  /*0be0*/  ISETP.NE.AND P0, PT, R18, 0x7ff00000, PT ;  /* 0x7ff000001200780c */ /* 0x000fe40003f05270 */
[----:B------:R-:W-:Y:S02]  /*0bf0*/  LOP3.LUT R6, R7, 0x40668000, RZ, 0x3c, !PT ;  /* 0x4066800007067812 */ /* 0x000fe400078e3cff */
[----:B------:R-:W-:Y:S02]  /*0c00*/  ISETP.EQ.OR P0, PT, R19, RZ, !P0 ;  /* 0x000000ff1300720c */ /* 0x000fe40004702670 */
[----:B------:R-:W-:-:S11]  /*0c10*/  LOP3.LUT R13, R6, 0x80000000, RZ, 0xc0, !PT ;  /* 0x80000000060d7812 */ /* 0x000fd600078ec0ff */
[----:B------:R-:W-:Y:S01]  /*0c20*/  @P0 LOP3.LUT R2, R13, 0x7ff00000, RZ, 0xfc, !PT ;  /* 0x7ff000000d020812 */ /* 0x000fe200078efcff */
[----:B------:R-:W-:Y:S02]  /*0c30*/  @!P0 IMAD.MOV.U32 R12, RZ, RZ, RZ ;  /* 0x000000ffff0c8224 */ /* 0x000fe400078e00ff */
[----:B------:R-:W-:Y:S02]  /*0c40*/  @P0 IMAD.MOV.U32 R12, RZ, RZ, RZ ;  /* 0x000000ffff0c0224 */ /* 0x000fe400078e00ff */
[----:B------:R-:W-:Y:S01]  /*0c50*/  @P0 IMAD.MOV.U32 R13, RZ, RZ, R2 ;  /* 0x000000ffff0d0224 */ /* 0x000fe200078e0002 */
[----:B------:R-:W-:Y:S06]  /*0c60*/  BRA `(.L_x_7) ;  /* 0x0000000000087947 */ /* 0x000fec0003800000 */
.L_x_8:
[----:B------:R-:W-:Y:S01]  /*0c70*/  LOP3.LUT R13, R7, 0x80000, RZ, 0xfc, !PT ;  /* 0x00080000070d7812 */ /* 0x000fe200078efcff */
[----:B------:R-:W-:-:S07]  /*0c80*/  IMAD.MOV.U32 R12, RZ, RZ, R6 ;  /* 0x000000ffff0c7224 */ /* 0x000fce00078e0006 */
.L_x_7:
[----:B------:R-:W-:Y:S05]  /*0c90*/  BSYNC.RECONVERGENT B1 ;  /* 0x0000000000017941 */ /* 0x000fea0003800200 */
.L_x_5:
[----:B------:R-:W-:Y:S02]  /*0ca0*/  IMAD.MOV.U32 R2, RZ, RZ, R0 ;  /* 0x000000ffff027224 */ /* 0x000fe400078e0000 */
[----:B------:R-:W-:-:S04]  /*0cb0*/  IMAD.MOV.U32 R3, RZ, RZ, 0x0 ;  /* 0x00000000ff037424 */ /* 0x000fc800078e00ff */
[----:B------:R-:W-:Y:S05]  /*0cc0*/  RET.REL.NODEC R2 `(_Z12calculateSinPdm) ;  /* 0xfffffff002cc7950 */ /* 0x000fea0003c3ffff */
.L_x_9:
[----:B------:R-:W-:-:S00]  /*0cd0*/  BRA `(.L_x_9) ;  /* 0xfffffffc00fc7947 */ /* 0x000fc0000383ffff */
[----:B------:R-:W-:-:S00]  /*0ce0*/  NOP ;  /* 0x0000000000007918 */ /* 0x000fc00000000000 */
        /* <DEDUP_REMOVED lines=9> */
.L_x_10:


//--------------------- .nv.global.init           --------------------------
	.section	.nv.global.init,"aw",@progbits
	.align	4
.nv.global.init:
	.type		__cudart_i2opi_f,@object
	.size		__cudart_i2opi_f,(.L_0 - __cudart_i2opi_f)
__cudart_i2opi_f:
        /*0000*/ 	.byte	0x41, 0x90, 0x43, 0x3c, 0x99, 0x95, 0x62, 0xdb, 0xc0, 0xdd, 0x34, 0xf5, 0xd1, 0x57, 0x27, 0xfc
        /*0010*/ 	.byte	0x29, 0x15, 0x44, 0x4e, 0x6e, 0x83, 0xf9, 0xa2
.L_0:


//--------------------- .nv.shared.reserved.0     --------------------------
	.section	.nv.shared.reserved.0,"aw",@nobits
	.weak		__nv_reservedSMEM_offset_0_alias
	.size		__nv_reservedSMEM_offset_0_alias, 0, 64
	.other		__nv_reservedSMEM_offset_0_alias,@"STO_CUDA_RESERVED_SHARED STV_DEFAULT"
__nv_reservedSMEM_offset_0_alias:
	.zero		0
	.zero		64


//--------------------- .nv.constant0._Z12calculateSinPdm --------------------------
	.section	.nv.constant0._Z12calculateSinPdm,"a",@progbits
	.sectionflags	@""
	.align	4
.nv.constant0._Z12calculateSinPdm:
	.zero		912


//--------------------- SYMBOLS --------------------------

	.type		.nv.reservedSmem.offset0,@object
	.size		.nv.reservedSmem.offset0,0x4
